	.headerflags	@"EF_CUDA_TEXMODE_UNIFIED EF_CUDA_64BIT_ADDRESS EF_CUDA_SM86 EF_CUDA_VIRTUAL_SM(EF_CUDA_SM86)"
	.elftype	@"ET_EXEC"


//--------------------- .nv.info                  --------------------------
	.section	.nv.info,"",@"SHT_CUDA_INFO"
	.align	4


	//----- nvinfo : EIATTR_REGCOUNT
	.align		4
        /*0000*/ 	.byte	0x04, 0x2f
        /*0002*/ 	.short	(.L_1 - .L_0)
	.align		4
.L_0:
        /*0004*/ 	.word	index@(triton_poi_fused__to_copy_cat_16)
        /*0008*/ 	.word	0x00000028


	//----- nvinfo : EIATTR_MIN_STACK_SIZE
	.align		4
.L_1:
        /*000c*/ 	.byte	0x04, 0x12
        /*000e*/ 	.short	(.L_3 - .L_2)
	.align		4
.L_2:
        /*0010*/ 	.word	index@(triton_poi_fused__to_copy_cat_16)
        /*0014*/ 	.word	0x00000000


	//----- nvinfo : EIATTR_FRAME_SIZE
	.align		4
.L_3:
        /*0018*/ 	.byte	0x04, 0x11
        /*001a*/ 	.short	(.L_5 - .L_4)
	.align		4
.L_4:
        /*001c*/ 	.word	index@(triton_poi_fused__to_copy_cat_16)
        /*0020*/ 	.word	0x00000000


	//----- nvinfo : EIATTR_MIN_STACK_SIZE
	.align		4
.L_5:
        /*0024*/ 	.byte	0x04, 0x12
        /*0026*/ 	.short	(.L_7 - .L_6)
	.align		4
.L_6:
        /*0028*/ 	.word	index@(triton_poi_fused__to_copy_cat_16)
        /*002c*/ 	.word	0x00000000
.L_7:


//--------------------- .nv.info.triton_poi_fused__to_copy_cat_16 --------------------------
	.section	.nv.info.triton_poi_fused__to_copy_cat_16,"",@"SHT_CUDA_INFO"
	.sectionflags	@""
	.align	4


	//----- nvinfo : EIATTR_CUDA_API_VERSION
	.align		4
        /*0000*/ 	.byte	0x04, 0x37
        /*0002*/ 	.short	(.L_9 - .L_8)
.L_8:
        /*0004*/ 	.word	0x0000007c


	//----- nvinfo : EIATTR_SW2861232_WAR
	.align		4
.L_9:
        /*0008*/ 	.byte	0x01, 0x35
	.zero		2


	//----- nvinfo : EIATTR_PARAM_CBANK
	.align		4
        /*000c*/ 	.byte	0x04, 0x0a
        /*000e*/ 	.short	(.L_11 - .L_10)
	.align		4
.L_10:
        /*0010*/ 	.word	index@(.nv.constant0.triton_poi_fused__to_copy_cat_16)
        /*0014*/ 	.short	0x0160
        /*0016*/ 	.short	0x0048


	//----- nvinfo : EIATTR_CBANK_PARAM_SIZE
	.align		4
.L_11:
        /*0018*/ 	.byte	0x03, 0x19
        /*001a*/ 	.short	0x0048


	//----- nvinfo : EIATTR_KPARAM_INFO
	.align		4
        /*001c*/ 	.byte	0x04, 0x17
        /*001e*/ 	.short	(.L_13 - .L_12)
.L_12:
        /*0020*/ 	.word	0x00000000
        /*0024*/ 	.short	0x0008
        /*0026*/ 	.short	0x0040
        /*0028*/ 	.byte	0x00, 0xf4, 0x21, 0x00


	//----- nvinfo : EIATTR_KPARAM_INFO
	.align		4
.L_13:
        /*002c*/ 	.byte	0x04, 0x17
        /*002e*/ 	.short	(.L_15 - .L_14)
.L_14:
        /*0030*/ 	.word	0x00000000
        /*0034*/ 	.short	0x0007
        /*0036*/ 	.short	0x0038
        /*0038*/ 	.byte	0x00, 0xf0, 0x11, 0x00


	//----- nvinfo : EIATTR_KPARAM_INFO
	.align		4
.L_15:
        /*003c*/ 	.byte	0x04, 0x17
        /*003e*/ 	.short	(.L_17 - .L_16)
.L_16:
        /*0040*/ 	.word	0x00000000
        /*0044*/ 	.short	0x0006
        /*0046*/ 	.short	0x0030
        /*0048*/ 	.byte	0x00, 0xf4, 0x21, 0x00


	//----- nvinfo : EIATTR_KPARAM_INFO
	.align		4
.L_17:
        /*004c*/ 	.byte	0x04, 0x17
        /*004e*/ 	.short	(.L_19 - .L_18)
.L_18:
        /*0050*/ 	.word	0x00000000
        /*0054*/ 	.short	0x0005
        /*0056*/ 	.short	0x0028
        /*0058*/ 	.byte	0x00, 0xf4, 0x21, 0x00


	//----- nvinfo : EIATTR_KPARAM_INFO
	.align		4
.L_19:
        /*005c*/ 	.byte	0x04, 0x17
        /*005e*/ 	.short	(.L_21 - .L_20)
.L_20:
        /*0060*/ 	.word	0x00000000
        /*0064*/ 	.short	0x0004
        /*0066*/ 	.short	0x0020
        /*0068*/ 	.byte	0x00, 0xf4, 0x21, 0x00


	//----- nvinfo : EIATTR_KPARAM_INFO
	.align		4
.L_21:
        /*006c*/ 	.byte	0x04, 0x17
        /*006e*/ 	.short	(.L_23 - .L_22)
.L_22:
        /*0070*/ 	.word	0x00000000
        /*0074*/ 	.short	0x0003
        /*0076*/ 	.short	0x0018
        /*0078*/ 	.byte	0x00, 0xf4, 0x21, 0x00


	//----- nvinfo : EIATTR_KPARAM_INFO
	.align		4
.L_23:
        /*007c*/ 	.byte	0x04, 0x17
        /*007e*/ 	.short	(.L_25 - .L_24)
.L_24:
        /*0080*/ 	.word	0x00000000
        /*0084*/ 	.short	0x0002
        /*0086*/ 	.short	0x0010
        /*0088*/ 	.byte	0x00, 0xf4, 0x21, 0x00


	//----- nvinfo : EIATTR_KPARAM_INFO
	.align		4
.L_25:
        /*008c*/ 	.byte	0x04, 0x17
        /*008e*/ 	.short	(.L_27 - .L_26)
.L_26:
        /*0090*/ 	.word	0x00000000
        /*0094*/ 	.short	0x0001
        /*0096*/ 	.short	0x0008
        /*0098*/ 	.byte	0x00, 0xf4, 0x21, 0x00


	//----- nvinfo : EIATTR_KPARAM_INFO
	.align		4
.L_27:
        /*009c*/ 	.byte	0x04, 0x17
        /*009e*/ 	.short	(.L_29 - .L_28)
.L_28:
        /*00a0*/ 	.word	0x00000000
        /*00a4*/ 	.short	0x0000
        /*00a6*/ 	.short	0x0000
        /*00a8*/ 	.byte	0x00, 0xf4, 0x21, 0x00


	//----- nvinfo : EIATTR_MAXREG_COUNT
	.align		4
.L_29:
        /*00ac*/ 	.byte	0x03, 0x1b
        /*00ae*/ 	.short	0x00ff


	//----- nvinfo : EIATTR_EXIT_INSTR_OFFSETS
	.align		4
        /*00b0*/ 	.byte	0x04, 0x1c
        /*00b2*/ 	.short	(.L_31 - .L_30)


	//   ....[0]....
.L_30:
        /*00b4*/ 	.word	0x00000ba0


	//----- nvinfo : EIATTR_REQNTID
	.align		4
.L_31:
        /*00b8*/ 	.byte	0x04, 0x10
        /*00ba*/ 	.short	(.L_33 - .L_32)
.L_32:
        /*00bc*/ 	.word	0x00000080
        /*00c0*/ 	.word	0x00000001
        /*00c4*/ 	.word	0x00000001
.L_33:


//--------------------- .nv.callgraph             --------------------------
	.section	.nv.callgraph,"",@"SHT_CUDA_CALLGRAPH"
	.align	4
	.sectionentsize	8
	.align		4
        /*0000*/ 	.word	0x00000000
	.align		4
        /*0004*/ 	.word	0xffffffff
	.align		4
        /*0008*/ 	.word	0x00000000
	.align		4
        /*000c*/ 	.word	0xfffffffe
	.align		4
        /*0010*/ 	.word	0x00000000
	.align		4
        /*0014*/ 	.word	0xfffffffd
	.align		4
        /*0018*/ 	.word	0x00000000
	.align		4
        /*001c*/ 	.word	0xfffffffc


//--------------------- .nv.rel.action            --------------------------
	.section	.nv.rel.action,"",@"SHT_CUDA_RELOCINFO"
	.align	8
	.sectionentsize	8
        /*0000*/ 	.byte	0x73, 0x00, 0x00, 0x00, 0x00, 0x00, 0x00, 0x00, 0x00, 0x00, 0x00, 0x11, 0x25, 0x00, 0x05, 0x36


//--------------------- .nv.constant0.triton_poi_fused__to_copy_cat_16 --------------------------
	.section	.nv.constant0.triton_poi_fused__to_copy_cat_16,"a",@progbits
	.sectionflags	@""
	.align	4
.nv.constant0.triton_poi_fused__to_copy_cat_16:
	.zero		424


//--------------------- .text.triton_poi_fused__to_copy_cat_16 --------------------------
	.section	.text.triton_poi_fused__to_copy_cat_16,"ax",@progbits
	.sectionflags	@"SHF_BARRIERS=1"
	.sectioninfo	@"SHI_REGISTERS=40"
	.align	128
        .global         triton_poi_fused__to_copy_cat_16
        .type           triton_poi_fused__to_copy_cat_16,@function
        .size           triton_poi_fused__to_copy_cat_16,(.L_x_1 - triton_poi_fused__to_copy_cat_16)
        .other          triton_poi_fused__to_copy_cat_16,@"STO_CUDA_ENTRY STV_DEFAULT"
triton_poi_fused__to_copy_cat_16:
.text.triton_poi_fused__to_copy_cat_16:
[----:B------:R-:W-:Y:S02]  /*0000*/  IMAD.MOV.U32 R1, RZ, RZ, c[0x0][0x28] ;  /* 0x00000a00ff017624 */ /* 0x000fe400078e00ff */
[----:B------:R-:W0:Y:S01]  /*0010*/  S2R R24, SR_TID.X ;  /* 0x0000000000187919 */ /* 0x000e220000002100 */
[----:B------:R-:W-:Y:S01]  /*0020*/  CS2R R12, SRZ ;  /* 0x00000000000c7805 */ /* 0x000fe2000001ff00 */
[----:B------:R-:W-:Y:S01]  /*0030*/  CS2R R14, SRZ ;  /* 0x00000000000e7805 */ /* 0x000fe2000001ff00 */
[----:B------:R-:W-:Y:S01]  /*0040*/  ULDC.64 UR4, c[0x0][0x118] ;  /* 0x0000460000047ab9 */ /* 0x000fe20000000a00 */
[----:B------:R-:W1:Y:S01]  /*0050*/  S2R R4, SR_CTAID.X ;  /* 0x0000000000047919 */ /* 0x000e620000002500 */
[----:B------:R-:W-:Y:S02]  /*0060*/  IMAD.MOV.U32 R35, RZ, RZ, RZ ;  /* 0x000000ffff237224 */ /* 0x000fe400078e00ff */
[----:B0-----:R-:W-:Y:S01]  /*0070*/  IMAD.SHL.U32 R3, R24, 0x8, RZ ;  /* 0x0000000818037824 */ /* 0x001fe200078e00ff */
[----:B-1----:R-:W-:-:S04]  /*0080*/  SHF.L.U32 R0, R4, 0xa, RZ ;  /* 0x0000000a04007819 */ /* 0x002fc800000006ff */
[----:B------:R-:W-:Y:S02]  /*0090*/  LOP3.LUT R3, R3, 0x3f8, RZ, 0xc0, !PT ;  /* 0x000003f803037812 */ /* 0x000fe400078ec0ff */
[----:B------:R-:W-:Y:S01]  /*00a0*/  SHF.R.S32.HI R34, RZ, 0x15, R4 ;  /* 0x00000015ff227819 */ /* 0x000fe20000011404 */
[----:B------:R-:W-:Y:S01]  /*00b0*/  IMAD.MOV.U32 R4, RZ, RZ, RZ ;  /* 0x000000ffff047224 */ /* 0x000fe200078e00ff */
[----:B------:R-:W-:Y:S02]  /*00c0*/  LOP3.LUT R5, R3, R0, RZ, 0xfc, !PT ;  /* 0x0000000003057212 */ /* 0x000fe400078efcff */
[----:B------:R-:W-:-:S03]  /*00d0*/  SGXT R34, R34, 0x1 ;  /* 0x000000012222781a */ /* 0x000fc60000000200 */
[----:B------:R-:W-:-:S04]  /*00e0*/  IMAD.HI R6, R5, 0x78787879, RZ ;  /* 0x7878787905067827 */ /* 0x000fc800078e02ff */
[----:B------:R-:W-:Y:S01]  /*00f0*/  IMAD.HI R10, R5, -0x5f5f5f5f, R4 ;  /* 0xa0a0a0a1050a7827 */ /* 0x000fe200078e0204 */
[----:B------:R-:W-:-:S04]  /*0100*/  SHF.R.U32.HI R7, RZ, 0x1f, R6 ;  /* 0x0000001fff077819 */ /* 0x000fc80000011606 */
[----:B------:R-:W-:-:S04]  /*0110*/  LEA.HI.SX32 R6, R6, R7, 0xf ;  /* 0x0000000706067211 */ /* 0x000fc800078f7aff */
[----:B------:R-:W-:-:S05]  /*0120*/  PRMT R2, R6, 0x9910, RZ ;  /* 0x0000991006027816 */ /* 0x000fca00000000ff */
[----:B------:R-:W-:-:S05]  /*0130*/  IMAD R2, R2, 0x2aab, RZ ;  /* 0x00002aab02027824 */ /* 0x000fca00078e02ff */
[----:B------:R-:W-:-:S04]  /*0140*/  SHF.R.S32.HI R2, RZ, 0x10, R2 ;  /* 0x00000010ff027819 */ /* 0x000fc80000011402 */
[----:B------:R-:W-:-:S04]  /*0150*/  LOP3.LUT R7, R2, 0xffff, RZ, 0xc0, !PT ;  /* 0x0000ffff02077812 */ /* 0x000fc800078ec0ff */
[----:B------:R-:W-:-:S04]  /*0160*/  SHF.R.U32.HI R2, RZ, 0x1, R7 ;  /* 0x00000001ff027819 */ /* 0x000fc80000011607 */
[----:B------:R-:W-:-:S04]  /*0170*/  LEA.HI R2, R7, R2, RZ, 0x11 ;  /* 0x0000000207027211 */ /* 0x000fc800078f88ff */
[----:B------:R-:W-:Y:S02]  /*0180*/  PRMT R9, R2, 0x9910, RZ ;  /* 0x0000991002097816 */ /* 0x000fe400000000ff */
[----:B------:R-:W-:-:S03]  /*0190*/  LEA.HI R2, R34, R5, RZ, 0x6 ;  /* 0x0000000522027211 */ /* 0x000fc600078f30ff */
[----:B------:R-:W-:Y:S01]  /*01a0*/  IMAD R9, R9, 0xc, RZ ;  /* 0x0000000c09097824 */ /* 0x000fe200078e02ff */
[----:B------:R-:W-:Y:S02]  /*01b0*/  SHF.R.S32.HI R7, RZ, 0x6, R2 ;  /* 0x00000006ff077819 */ /* 0x000fe40000011402 */
[----:B------:R-:W-:Y:S01]  /*01c0*/  LOP3.LUT R23, R2, 0xffffffc0, RZ, 0xc0, !PT ;  /* 0xffffffc002177812 */ /* 0x000fe200078ec0ff */
[----:B------:R-:W-:Y:S02]  /*01d0*/  IMAD.MOV R11, RZ, RZ, -R9 ;  /* 0x000000ffff0b7224 */ /* 0x000fe400078e0a09 */
[----:B------:R-:W-:-:S03]  /*01e0*/  IMAD.HI R8, R7, 0x78787879, RZ ;  /* 0x7878787907087827 */ /* 0x000fc600078e02ff */
[----:B------:R-:W-:Y:S01]  /*01f0*/  PRMT R11, R11, 0x7710, RZ ;  /* 0x000077100b0b7816 */ /* 0x000fe200000000ff */
[----:B------:R-:W-:Y:S01]  /*0200*/  IMAD.IADD R23, R5, 0x1, -R23 ;  /* 0x0000000105177824 */ /* 0x000fe200078e0a17 */
[----:B------:R-:W-:Y:S02]  /*0210*/  SHF.R.U32.HI R9, RZ, 0x1f, R8 ;  /* 0x0000001fff097819 */ /* 0x000fe40000011608 */
[----:B------:R-:W-:Y:S02]  /*0220*/  IADD3 R4, R6, R11, RZ ;  /* 0x0000000b06047210 */ /* 0x000fe40007ffe0ff */
[----:B------:R-:W-:Y:S02]  /*0230*/  LEA.HI.SX32 R8, R8, R9, 0x15 ;  /* 0x0000000908087211 */ /* 0x000fe400078faaff */
[----:B------:R-:W-:-:S03]  /*0240*/  SHF.R.U32.HI R9, RZ, 0x1f, R10 ;  /* 0x0000001fff097819 */ /* 0x000fc6000001160a */
[----:B------:R-:W-:Y:S01]  /*0250*/  IMAD R7, R8, -0x1100, R7 ;  /* 0xffffef0008077824 */ /* 0x000fe200078e0207 */
[----:B------:R-:W-:Y:S02]  /*0260*/  LEA.HI.SX32 R9, R10, R9, 0xb ;  /* 0x000000090a097211 */ /* 0x000fe400078f5aff */
[----:B------:R-:W-:Y:S01]  /*0270*/  PRMT R8, R4, 0x9910, RZ ;  /* 0x0000991004087816 */ /* 0x000fe200000000ff */
[----:B------:R-:W-:Y:S01]  /*0280*/  IMAD R16, R7, 0x900, RZ ;  /* 0x0000090007107824 */ /* 0x000fe200078e02ff */
[----:B------:R-:W-:Y:S02]  /*0290*/  SHF.R.S32.HI R10, RZ, 0x1f, R23 ;  /* 0x0000001fff0a7819 */ /* 0x000fe40000011417 */
[----:B------:R-:W-:Y:S01]  /*02a0*/  SHF.L.U32 R8, R8, 0x6, RZ ;  /* 0x0000000608087819 */ /* 0x000fe200000006ff */
[----:B------:R-:W-:Y:S01]  /*02b0*/  IMAD R2, R9, 0x90000, R16 ;  /* 0x0009000009027824 */ /* 0x000fe200078e0210 */
[----:B------:R-:W-:Y:S02]  /*02c0*/  ISETP.GE.AND P0, PT, R7, 0x100, PT ;  /* 0x000001000700780c */ /* 0x000fe40003f06270 */
[----:B------:R-:W-:-:S02]  /*02d0*/  SHF.R.S32.HI R5, RZ, 0x1f, R8 ;  /* 0x0000001fff057819 */ /* 0x000fc40000011408 */
[----:B------:R-:W-:Y:S02]  /*02e0*/  SHF.R.S32.HI R4, RZ, 0x1f, R2 ;  /* 0x0000001fff047819 */ /* 0x000fe40000011402 */
[----:B------:R-:W-:Y:S01]  /*02f0*/  IADD3 R11, P1, P2, R2, R23, R8 ;  /* 0x00000017020b7210 */ /* 0x000fe20007a3e008 */
[----:B------:R-:W-:-:S03]  /*0300*/  IMAD.MOV.U32 R2, RZ, RZ, 0x4 ;  /* 0x00000004ff027424 */ /* 0x000fc600078e00ff */
[----:B------:R-:W-:Y:S02]  /*0310*/  IADD3.X R10, R4, R10, R5, P1, P2 ;  /* 0x0000000a040a7210 */ /* 0x000fe40000fe4405 */
[----:B------:R-:W-:-:S04]  /*0320*/  LEA R4, P1, R11, c[0x0][0x160], 0x1 ;  /* 0x000058000b047a11 */ /* 0x000fc800078208ff */
[----:B------:R-:W-:Y:S02]  /*0330*/  LEA.HI.X R5, R11, c[0x0][0x164], R10, 0x1, P1 ;  /* 0x000059000b057a11 */ /* 0x000fe400008f0c0a */
[C---:B------:R-:W-:Y:S01]  /*0340*/  LEA R11, R6.reuse, R7, 0x8 ;  /* 0x00000007060b7211 */ /* 0x040fe200078e40ff */
[----:B------:R-:W-:Y:S02]  /*0350*/  IMAD R9, R9, 0x900000, R16 ;  /* 0x0090000009097824 */ /* 0x000fe400078e0210 */
[----:B------:R0:W2:Y:S02]  /*0360*/  @!P0 LDG.E.128 R12, [R4.64+0x600] ;  /* 0x00060004040c8981 */ /* 0x0000a4000c1e1d00 */
[----:B------:R-:W-:Y:S01]  /*0370*/  IMAD.WIDE R10, R11, R2, c[0x0][0x168] ;  /* 0x00005a000b0a7625 */ /* 0x000fe200078e0202 */
[----:B------:R-:W-:-:S04]  /*0380*/  SHF.L.U32 R6, R6, 0xc, RZ ;  /* 0x0000000c06067819 */ /* 0x000fc800000006ff */
[----:B------:R2:W3:Y:S01]  /*0390*/  @!P0 LDG.E.EL R35, [R10.64] ;  /* 0x000000040a238981 */ /* 0x0004e2000c2e1900 */
[----:B------:R-:W-:Y:S02]  /*03a0*/  IADD3 R9, R9, R23, R8 ;  /* 0x0000001709097210 */ /* 0x000fe40007ffe008 */
[C---:B------:R-:W-:Y:S02]  /*03b0*/  ISETP.GT.AND P1, PT, R7.reuse, 0xff, PT ;  /* 0x000000ff0700780c */ /* 0x040fe40003f24270 */
[----:B------:R-:W-:Y:S02]  /*03c0*/  SHF.R.S32.HI R17, RZ, 0x1f, R7 ;  /* 0x0000001fff117819 */ /* 0x000fe40000011407 */
[----:B------:R-:W-:Y:S01]  /*03d0*/  IADD3 R18, P2, R7, R6, RZ ;  /* 0x0000000607127210 */ /* 0x000fe20007f5e0ff */
[----:B------:R-:W-:Y:S01]  /*03e0*/  CS2R R28, SRZ ;  /* 0x00000000001c7805 */ /* 0x000fe2000001ff00 */
[----:B------:R-:W-:Y:S01]  /*03f0*/  IADD3 R9, R9, -0x8fd00, RZ ;  /* 0xfff7030009097810 */ /* 0x000fe20007ffe0ff */
[----:B------:R-:W-:Y:S01]  /*0400*/  IMAD.MOV.U32 R16, RZ, RZ, 0x2 ;  /* 0x00000002ff107424 */ /* 0x000fe200078e00ff */
[----:B------:R-:W-:Y:S01]  /*0410*/  MOV R22, RZ ;  /* 0x000000ff00167202 */ /* 0x000fe20000000f00 */
[----:B------:R-:W-:Y:S01]  /*0420*/  IMAD.MOV.U32 R19, RZ, RZ, RZ ;  /* 0x000000ffff137224 */ /* 0x000fe200078e00ff */
[----:B------:R-:W-:Y:S01]  /*0430*/  CS2R R30, SRZ ;  /* 0x00000000001e7805 */ /* 0x000fe2000001ff00 */
[----:B------:R-:W-:Y:S01]  /*0440*/  LEA.HI.X.SX32 R21, R6, R17, 0x1, P2 ;  /* 0x0000001106157211 */ /* 0x000fe200010f0eff */
[----:B0-----:R-:W-:Y:S01]  /*0450*/  CS2R R4, SRZ ;  /* 0x0000000000047805 */ /* 0x001fe2000001ff00 */
[C---:B------:R-:W-:Y:S01]  /*0460*/  LEA R8, P2, R18.reuse, c[0x0][0x180], 0x2 ;  /* 0x0000600012087a11 */ /* 0x040fe200078410ff */
[----:B------:R-:W-:Y:S01]  /*0470*/  CS2R R6, SRZ ;  /* 0x0000000000067805 */ /* 0x000fe2000001ff00 */
[----:B------:R-:W-:Y:S01]  /*0480*/  IMAD.WIDE R16, R9, R16, c[0x0][0x178] ;  /* 0x00005e0009107625 */ /* 0x000fe200078e0210 */
[----:B------:R2:W4:Y:S01]  /*0490*/  @!P0 LDG.E.EL R22, [R10.64] ;  /* 0x000000040a168981 */ /* 0x000522000c2e1900 */
[----:B------:R-:W-:-:S02]  /*04a0*/  LEA.HI.X R9, R18, c[0x0][0x184], R21, 0x2, P2 ;  /* 0x0000610012097a11 */ /* 0x000fc400010f1415 */
[----:B------:R-:W-:Y:S01]  /*04b0*/  CS2R R20, SRZ ;  /* 0x0000000000147805 */ /* 0x000fe2000001ff00 */
[----:B------:R2:W5:Y:S04]  /*04c0*/  @!P0 LDG.E.EL R29, [R10.64] ;  /* 0x000000040a1d8981 */ /* 0x000568000c2e1900 */
[----:B------:R2:W5:Y:S04]  /*04d0*/  @!P0 LDG.E.EL R19, [R10.64] ;  /* 0x000000040a138981 */ /* 0x000568000c2e1900 */
[----:B------:R2:W5:Y:S04]  /*04e0*/  @!P0 LDG.E.EL R30, [R10.64] ;  /* 0x000000040a1e8981 */ /* 0x000568000c2e1900 */
[----:B------:R2:W5:Y:S04]  /*04f0*/  @!P0 LDG.E.EL R31, [R10.64] ;  /* 0x000000040a1f8981 */ /* 0x000568000c2e1900 */
[----:B------:R0:W5:Y:S01]  /*0500*/  @P1 LDG.E.128 R4, [R16.64] ;  /* 0x0000000410041981 */ /* 0x000162000c1e1d00 */
[----:B------:R-:W-:Y:S01]  /*0510*/  CS2R R26, SRZ ;  /* 0x00000000001a7805 */ /* 0x000fe2000001ff00 */
[----:B------:R-:W-:-:S02]  /*0520*/  CS2R R32, SRZ ;  /* 0x0000000000207805 */ /* 0x000fc4000001ff00 */
[----:B------:R1:W5:Y:S04]  /*0530*/  @P1 LDG.E.EL R21, [R8.64+-0x400] ;  /* 0xfffc000408151981 */ /* 0x000368000c2e1900 */
[----:B------:R2:W5:Y:S04]  /*0540*/  @!P0 LDG.E.EL R28, [R10.64] ;  /* 0x000000040a1c8981 */ /* 0x000568000c2e1900 */
[----:B------:R1:W5:Y:S04]  /*0550*/  @P1 LDG.E.EL R33, [R8.64+-0x400] ;  /* 0xfffc000408211981 */ /* 0x000368000c2e1900 */
[----:B------:R1:W5:Y:S04]  /*0560*/  @P1 LDG.E.EL R27, [R8.64+-0x400] ;  /* 0xfffc0004081b1981 */ /* 0x000368000c2e1900 */
[----:B------:R1:W5:Y:S04]  /*0570*/  @P1 LDG.E.EL R32, [R8.64+-0x400] ;  /* 0xfffc000408201981 */ /* 0x000368000c2e1900 */
[----:B------:R2:W5:Y:S01]  /*0580*/  @!P0 LDG.E.EL R26, [R10.64] ;  /* 0x000000040a1a8981 */ /* 0x000562000c2e1900 */
[----:B------:R-:W-:Y:S01]  /*0590*/  MOV R18, RZ ;  /* 0x000000ff00127202 */ /* 0x000fe20000000f00 */
[----:B0-----:R-:W-:Y:S01]  /*05a0*/  IMAD.MOV.U32 R16, RZ, RZ, RZ ;  /* 0x000000ffff107224 */ /* 0x001fe200078e00ff */
[----:B------:R-:W-:Y:S01]  /*05b0*/  MOV R25, RZ ;  /* 0x000000ff00197202 */ /* 0x000fe20000000f00 */
[----:B------:R1:W5:Y:S04]  /*05c0*/  @P1 LDG.E.EL R20, [R8.64+-0x400] ;  /* 0xfffc000408141981 */ /* 0x000368000c2e1900 */
[----:B------:R1:W5:Y:S04]  /*05d0*/  @P1 LDG.E.EL R18, [R8.64+-0x400] ;  /* 0xfffc000408121981 */ /* 0x000368000c2e1900 */
[----:B------:R1:W5:Y:S04]  /*05e0*/  @P1 LDG.E.EL R16, [R8.64+-0x400] ;  /* 0xfffc000408101981 */ /* 0x000368000c2e1900 */
[----:B------:R1:W5:Y:S02]  /*05f0*/  @P1 LDG.E.EL R25, [R8.64+-0x400] ;  /* 0xfffc000408191981 */ /* 0x000364000c2e1900 */
[----:B-1----:R-:W-:Y:S01]  /*0600*/  CS2R R8, SRZ ;  /* 0x0000000000087805 */ /* 0x002fe2000001ff00 */
[----:B------:R-:W-:-:S04]  /*0610*/  IMAD.WIDE R36, R23, R2, c[0x0][0x188] ;  /* 0x0000620017247625 */ /* 0x000fc800078e0202 */
[C---:B--2---:R-:W-:Y:S01]  /*0620*/  IMAD.U32 R10, R12.reuse, 0x10000, RZ ;  /* 0x000100000c0a7824 */ /* 0x044fe200078e00ff */
[----:B------:R-:W-:-:S03]  /*0630*/  PRMT R12, R12, 0x7632, R12 ;  /* 0x000076320c0c7816 */ /* 0x000fc6000000000c */
[----:B---3--:R-:W-:Y:S01]  /*0640*/  FMUL R17, R10, R35 ;  /* 0x000000230a117220 */ /* 0x008fe20000400000 */
[C---:B------:R-:W-:Y:S02]  /*0650*/  PRMT R10, R13.reuse, 0x7632, R10 ;  /* 0x000076320d0a7816 */ /* 0x040fe4000000000a */
[----:B------:R-:W-:Y:S01]  /*0660*/  SHF.L.U32 R11, R12, 0x10, RZ ;  /* 0x000000100c0b7819 */ /* 0x000fe200000006ff */
[----:B------:R-:W-:Y:S01]  /*0670*/  IMAD.U32 R12, R13, 0x10000, RZ ;  /* 0x000100000d0c7824 */ /* 0x000fe200078e00ff */
[----:B------:R-:W-:Y:S01]  /*0680*/  SHF.L.U32 R13, R10, 0x10, RZ ;  /* 0x000000100a0d7819 */ /* 0x000fe200000006ff */
[C---:B------:R-:W-:Y:S01]  /*0690*/  IMAD.U32 R10, R14.reuse, 0x10000, RZ ;  /* 0x000100000e0a7824 */ /* 0x040fe200078e00ff */
[----:B------:R-:W-:-:S04]  /*06a0*/  PRMT R14, R14, 0x7632, R14 ;  /* 0x000076320e0e7816 */ /* 0x000fc8000000000e */
[----:B------:R-:W-:Y:S01]  /*06b0*/  SHF.L.U32 R35, R14, 0x10, RZ ;  /* 0x000000100e237819 */ /* 0x000fe200000006ff */
[C---:B------:R-:W-:Y:S01]  /*06c0*/  IMAD.U32 R14, R15.reuse, 0x10000, RZ ;  /* 0x000100000f0e7824 */ /* 0x040fe200078e00ff */
[----:B------:R-:W-:Y:S01]  /*06d0*/  PRMT R15, R15, 0x7632, R15 ;  /* 0x000076320f0f7816 */ /* 0x000fe2000000000f */
[----:B----4-:R-:W-:Y:S01]  /*06e0*/  FMUL R22, R11, R22 ;  /* 0x000000160b167220 */ /* 0x010fe20000400000 */
[----:B-----5:R-:W-:Y:S02]  /*06f0*/  FMUL R29, R10, R29 ;  /* 0x0000001d0a1d7220 */ /* 0x020fe40000400000 */
[----:B------:R-:W-:Y:S01]  /*0700*/  CS2R R10, SRZ ;  /* 0x00000000000a7805 */ /* 0x000fe2000001ff00 */
[----:B------:R-:W-:Y:S01]  /*0710*/  FMUL R19, R12, R19 ;  /* 0x000000130c137220 */ /* 0x000fe20000400000 */
[----:B------:R-:W-:Y:S01]  /*0720*/  FMUL R30, R13, R30 ;  /* 0x0000001e0d1e7220 */ /* 0x000fe20000400000 */
[----:B------:R-:W-:Y:S01]  /*0730*/  IMAD.WIDE R12, R23, R2, c[0x0][0x170] ;  /* 0x00005c00170c7625 */ /* 0x000fe200078e0202 */
[----:B------:R-:W-:Y:S01]  /*0740*/  FMUL R31, R14, R31 ;  /* 0x0000001f0e1f7220 */ /* 0x000fe20000400000 */
[----:B------:R-:W-:-:S03]  /*0750*/  SHF.L.U32 R15, R15, 0x10, RZ ;  /* 0x000000100f0f7819 */ /* 0x000fc600000006ff */
[----:B------:R0:W2:Y:S01]  /*0760*/  @!P0 LDG.E.EL.128 R8, [R12.64] ;  /* 0x000000040c088981 */ /* 0x0000a2000c2e1d00 */
[C---:B------:R-:W-:Y:S01]  /*0770*/  IMAD.U32 R14, R4.reuse, 0x10000, RZ ;  /* 0x00010000040e7824 */ /* 0x040fe200078e00ff */
[----:B------:R-:W-:-:S03]  /*0780*/  PRMT R4, R4, 0x7632, R4 ;  /* 0x0000763204047816 */ /* 0x000fc60000000004 */
[----:B------:R-:W-:Y:S01]  /*0790*/  FMUL R21, R14, R21 ;  /* 0x000000150e157220 */ /* 0x000fe20000400000 */
[----:B------:R-:W-:Y:S02]  /*07a0*/  SHF.L.U32 R14, R5, 0x10, RZ ;  /* 0x00000010050e7819 */ /* 0x000fe400000006ff */
[----:B0-----:R-:W-:Y:S01]  /*07b0*/  SHF.L.U32 R13, R4, 0x10, RZ ;  /* 0x00000010040d7819 */ /* 0x001fe200000006ff */
[----:B------:R-:W-:Y:S01]  /*07c0*/  IMAD.U32 R12, R6, 0x10000, RZ ;  /* 0x00010000060c7824 */ /* 0x000fe200078e00ff */
[----:B------:R-:W-:Y:S01]  /*07d0*/  FMUL R28, R15, R28 ;  /* 0x0000001c0f1c7220 */ /* 0x000fe20000400000 */
[----:B------:R-:W-:Y:S02]  /*07e0*/  FMUL R33, R14, R33 ;  /* 0x000000210e217220 */ /* 0x000fe40000400000 */
[----:B------:R-:W-:Y:S01]  /*07f0*/  CS2R R14, SRZ ;  /* 0x00000000000e7805 */ /* 0x000fe2000001ff00 */
[----:B------:R-:W-:Y:S01]  /*0800*/  FMUL R27, R12, R27 ;  /* 0x0000001b0c1b7220 */ /* 0x000fe20000400000 */
[----:B------:R-:W-:-:S02]  /*0810*/  FMUL R32, R13, R32 ;  /* 0x000000200d207220 */ /* 0x000fc40000400000 */
[----:B------:R-:W-:-:S06]  /*0820*/  CS2R R12, SRZ ;  /* 0x00000000000c7805 */ /* 0x000fcc000001ff00 */
[----:B------:R0:W3:Y:S01]  /*0830*/  @P1 LDG.E.EL.128 R12, [R36.64] ;  /* 0x00000004240c1981 */ /* 0x0000e2000c2e1d00 */
[----:B------:R-:W-:Y:S01]  /*0840*/  FMUL R26, R35, R26 ;  /* 0x0000001a231a7220 */ /* 0x000fe20000400000 */
[----:B------:R-:W-:Y:S02]  /*0850*/  LOP3.LUT R35, R3, 0x4, R0, 0xfe, !PT ;  /* 0x0000000403237812 */ /* 0x000fe400078efe00 */
[----:B------:R-:W-:Y:S02]  /*0860*/  PRMT R5, R5, 0x7632, R5 ;  /* 0x0000763205057816 */ /* 0x000fe40000000005 */
[----:B------:R-:W-:Y:S02]  /*0870*/  LEA.HI R34, R34, R35, RZ, 0x6 ;  /* 0x0000002322227211 */ /* 0x000fe400078f30ff */
[----:B------:R-:W-:Y:S01]  /*0880*/  PRMT R6, R6, 0x7632, R6 ;  /* 0x0000763206067816 */ /* 0x000fe20000000006 */
[----:B------:R-:W-:Y:S01]  /*0890*/  IMAD.U32 R5, R5, 0x10000, RZ ;  /* 0x0001000005057824 */ /* 0x000fe200078e00ff */
[----:B------:R-:W-:-:S02]  /*08a0*/  LOP3.LUT R34, R34, 0xffffffc0, RZ, 0xc0, !PT ;  /* 0xffffffc022227812 */ /* 0x000fc400078ec0ff */
[----:B------:R-:W-:Y:S01]  /*08b0*/  SHF.L.U32 R23, R6, 0x10, RZ ;  /* 0x0000001006177819 */ /* 0x000fe200000006ff */
[----:B------:R-:W-:Y:S01]  /*08c0*/  FMUL R6, R5, R18 ;  /* 0x0000001205067220 */ /* 0x000fe20000400000 */
[----:B------:R-:W-:Y:S01]  /*08d0*/  SHF.L.U32 R5, R7, 0x10, RZ ;  /* 0x0000001007057819 */ /* 0x000fe200000006ff */
[----:B------:R-:W-:Y:S02]  /*08e0*/  IMAD.IADD R35, R35, 0x1, -R34 ;  /* 0x0000000123237824 */ /* 0x000fe400078e0a22 */
[----:B------:R-:W-:Y:S02]  /*08f0*/  FMUL R4, R23, R16 ;  /* 0x0000001017047220 */ /* 0x000fe40000400000 */
[----:B------:R-:W-:Y:S01]  /*0900*/  FMUL R5, R5, R20 ;  /* 0x0000001405057220 */ /* 0x000fe20000400000 */
[----:B0-----:R-:W-:-:S04]  /*0910*/  IMAD.WIDE R36, R35, R2, c[0x0][0x170] ;  /* 0x00005c0023247625 */ /* 0x001fc800078e0202 */
[----:B------:R-:W-:Y:S01]  /*0920*/  IMAD.WIDE R34, R35, R2, c[0x0][0x188] ;  /* 0x0000620023227625 */ /* 0x000fe200078e0202 */
[----:B--2---:R-:W-:Y:S01]  /*0930*/  FMUL R8, R17, R8 ;  /* 0x0000000811087220 */ /* 0x004fe20000400000 */
[----:B------:R-:W-:Y:S01]  /*0940*/  FMUL R10, R19, R10 ;  /* 0x0000000a130a7220 */ /* 0x000fe20000400000 */
[----:B------:R-:W-:Y:S01]  /*0950*/  CS2R R16, SRZ ;  /* 0x0000000000107805 */ /* 0x000fe2000001ff00 */
[----:B------:R-:W-:Y:S01]  /*0960*/  CS2R R18, SRZ ;  /* 0x0000000000127805 */ /* 0x000fe2000001ff00 */
[----:B------:R-:W-:Y:S02]  /*0970*/  FMUL R9, R22, R9 ;  /* 0x0000000916097220 */ /* 0x000fe40000400000 */
[----:B------:R-:W-:-:S03]  /*0980*/  CS2R R22, SRZ ;  /* 0x0000000000167805 */ /* 0x000fc6000001ff00 */
[----:B------:R-:W2:Y:S01]  /*0990*/  @!P0 LDG.E.EL.128 R16, [R36.64] ;  /* 0x0000000424108981 */ /* 0x000ea2000c2e1d00 */
[----:B---3--:R-:W-:Y:S02]  /*09a0*/  @P0 FMUL R8, R21, R12 ;  /* 0x0000000c15080220 */ /* 0x008fe40000400000 */
[----:B------:R-:W-:-:S06]  /*09b0*/  CS2R R20, SRZ ;  /* 0x0000000000147805 */ /* 0x000fcc000001ff00 */
[----:B------:R-:W3:Y:S01]  /*09c0*/  @P1 LDG.E.EL.128 R20, [R34.64] ;  /* 0x0000000422141981 */ /* 0x000ee2000c2e1d00 */
[----:B------:R-:W-:-:S05]  /*09d0*/  PRMT R7, R7, 0x7632, R7 ;  /* 0x0000763207077816 */ /* 0x000fca0000000007 */
[----:B------:R-:W-:Y:S01]  /*09e0*/  IMAD.U32 R12, R7, 0x10000, RZ ;  /* 0x00010000070c7824 */ /* 0x000fe200078e00ff */
[----:B------:R-:W-:-:S03]  /*09f0*/  FMUL R11, R30, R11 ;  /* 0x0000000b1e0b7220 */ /* 0x000fc60000400000 */
[----:B------:R-:W-:Y:S01]  /*0a00*/  FMUL R12, R12, R25 ;  /* 0x000000190c0c7220 */ /* 0x000fe20000400000 */
[----:B------:R-:W-:Y:S01]  /*0a10*/  @P0 FMUL R10, R33, R14 ;  /* 0x0000000e210a0220 */ /* 0x000fe20000400000 */
[----:B------:R-:W-:Y:S01]  /*0a20*/  @P0 FMUL R9, R32, R13 ;  /* 0x0000000d20090220 */ /* 0x000fe20000400000 */
[----:B------:R-:W-:-:S05]  /*0a30*/  @P0 FMUL R11, R6, R15 ;  /* 0x0000000f060b0220 */ /* 0x000fca0000400000 */
[----:B------:R-:W-:Y:S01]  /*0a40*/  STS.128 [R3.X4], R8 ;  /* 0x0000000803007388 */ /* 0x000fe20000004c00 */
[----:B------:R-:W-:-:S04]  /*0a50*/  SHF.L.U32 R24, R24, 0x2, RZ ;  /* 0x0000000218187819 */ /* 0x000fc800000006ff */
[----:B------:R-:W-:Y:S01]  /*0a60*/  LOP3.LUT R25, R24, 0x1fc, RZ, 0xc0, !PT ;  /* 0x000001fc18197812 */ /* 0x000fe200078ec0ff */
[----:B--2---:R-:W-:Y:S01]  /*0a70*/  FMUL R16, R29, R16 ;  /* 0x000000101d107220 */ /* 0x004fe20000400000 */
[----:B------:R-:W-:Y:S01]  /*0a80*/  FMUL R18, R31, R18 ;  /* 0x000000121f127220 */ /* 0x000fe20000400000 */
[----:B------:R-:W-:Y:S01]  /*0a90*/  FMUL R17, R26, R17 ;  /* 0x000000111a117220 */ /* 0x000fe20000400000 */
[----:B------:R-:W-:Y:S01]  /*0aa0*/  FMUL R19, R28, R19 ;  /* 0x000000131c137220 */ /* 0x000fe20000400000 */
[----:B---3--:R-:W-:Y:S01]  /*0ab0*/  @P0 FMUL R16, R27, R20 ;  /* 0x000000141b100220 */ /* 0x008fe20000400000 */
[----:B------:R-:W-:Y:S01]  /*0ac0*/  @P0 FMUL R18, R5, R22 ;  /* 0x0000001605120220 */ /* 0x000fe20000400000 */
[----:B------:R-:W-:Y:S01]  /*0ad0*/  @P0 FMUL R17, R4, R21 ;  /* 0x0000001504110220 */ /* 0x000fe20000400000 */
[----:B------:R-:W-:-:S05]  /*0ae0*/  @P0 FMUL R19, R12, R23 ;  /* 0x000000170c130220 */ /* 0x000fca0000400000 */
[----:B------:R-:W-:Y:S04]  /*0af0*/  STS.128 [R3.X4+0x10], R16 ;  /* 0x0000101003007388 */ /* 0x000fe80000004c00 */
[----:B------:R-:W-:Y:S06]  /*0b00*/  BAR.SYNC.DEFER_BLOCKING 0x0 ;  /* 0x0000000000007b1d */ /* 0x000fec0000010000 */
[----:B------:R-:W0:Y:S04]  /*0b10*/  LDS.128 R12, [R25.X4] ;  /* 0x00000000190c7984 */ /* 0x000e280000004c00 */
[----:B------:R-:W1:Y:S01]  /*0b20*/  LDS.128 R4, [R25.X4+0x800] ;  /* 0x0008000019047984 */ /* 0x000e620000004c00 */
[----:B------:R-:W-:-:S02]  /*0b30*/  LOP3.LUT R21, R25, R0, RZ, 0xfc, !PT ;  /* 0x0000000019157212 */ /* 0x000fc400078efcff */
[----:B------:R-:W-:Y:S02]  /*0b40*/  SHF.R.S32.HI R0, RZ, 0x1f, R0 ;  /* 0x0000001fff007819 */ /* 0x000fe40000011400 */
[----:B------:R-:W-:-:S04]  /*0b50*/  LEA R22, P0, R21, c[0x0][0x190], 0x2 ;  /* 0x0000640015167a11 */ /* 0x000fc800078010ff */
[C---:B------:R-:W-:Y:S01]  /*0b60*/  LEA.HI.X R23, R21.reuse, c[0x0][0x194], R0, 0x2, P0 ;  /* 0x0000650015177a11 */ /* 0x040fe200000f1400 */
[----:B------:R-:W-:-:S05]  /*0b70*/  IMAD.WIDE R20, R21, R2, c[0x0][0x190] ;  /* 0x0000640015147625 */ /* 0x000fca00078e0202 */
[----:B0-----:R-:W-:Y:S04]  /*0b80*/  STG.E.128 [R20.64], R12 ;  /* 0x0000000c14007986 */ /* 0x001fe8000c101d04 */
[----:B-1----:R-:W-:Y:S01]  /*0b90*/  STG.E.128 [R22.64+0x800], R4 ;  /* 0x0008000416007986 */ /* 0x002fe2000c101d04 */
[----:B------:R-:W-:Y:S05]  /*0ba0*/  EXIT ;  /* 0x000000000000794d */ /* 0x000fea0003800000 */
.L_x_0:
[----:B------:R-:W-:-:S00]  /*0bb0*/  BRA `(.L_x_0) ;  /* 0xfffffff000007947 */ /* 0x000fc0000383ffff */
[----:B------:R-:W-:-:S00]  /*0bc0*/  NOP ;  /* 0x0000000000007918 */ /* 0x000fc00000000000 */
        /* <DEDUP_REMOVED lines=11> */
.L_x_1:


//--------------------- .nv.shared.triton_poi_fused__to_copy_cat_16 --------------------------
	.section	.nv.shared.triton_poi_fused__to_copy_cat_16,"aw",@nobits
	.sectionflags	@""
	.align	16
